//
// Generated by NVIDIA NVVM Compiler
//
// Compiler Build ID: CL-36424714
// Cuda compilation tools, release 13.0, V13.0.88
// Based on NVVM 20.0.0
//

.version 9.0
.target sm_100
.address_size 64

	// .globl	_Z6conv2dPfS_S_ii

.visible .entry _Z6conv2dPfS_S_ii(
	.param .u64 .ptr .align 1 _Z6conv2dPfS_S_ii_param_0,
	.param .u64 .ptr .align 1 _Z6conv2dPfS_S_ii_param_1,
	.param .u64 .ptr .align 1 _Z6conv2dPfS_S_ii_param_2,
	.param .u32 _Z6conv2dPfS_S_ii_param_3,
	.param .u32 _Z6conv2dPfS_S_ii_param_4
)
{
	.reg .pred 	%p<8>;
	.reg .b32 	%r<21>;
	.reg .b32 	%f<28>;
	.reg .b64 	%rd<14>;

	ld.param.u64 	%rd1, [_Z6conv2dPfS_S_ii_param_0];
	ld.param.u64 	%rd2, [_Z6conv2dPfS_S_ii_param_1];
	ld.param.u64 	%rd3, [_Z6conv2dPfS_S_ii_param_2];
	ld.param.u32 	%r4, [_Z6conv2dPfS_S_ii_param_3];
	ld.param.u32 	%r5, [_Z6conv2dPfS_S_ii_param_4];
	mov.u32 	%r7, %ctaid.x;
	mov.u32 	%r8, %ntid.x;
	mov.u32 	%r9, %tid.x;
	mad.lo.s32 	%r10, %r7, %r8, %r9;
	mov.u32 	%r11, %ctaid.y;
	mov.u32 	%r12, %ntid.y;
	mov.u32 	%r13, %tid.y;
	mad.lo.s32 	%r14, %r11, %r12, %r13;
	setp.lt.s32 	%p1, %r10, 1;
	add.s32 	%r15, %r4, -1;
	setp.ge.s32 	%p2, %r10, %r15;
	or.pred  	%p3, %p1, %p2;
	setp.eq.s32 	%p4, %r14, 0;
	or.pred  	%p5, %p4, %p3;
	add.s32 	%r16, %r5, -1;
	setp.ge.s32 	%p6, %r14, %r16;
	or.pred  	%p7, %p5, %p6;
	@%p7 bra 	$L__BB0_2;
	cvta.to.global.u64 	%rd4, %rd2;
	cvta.to.global.u64 	%rd5, %rd1;
	cvta.to.global.u64 	%rd6, %rd3;
	add.s32 	%r17, %r14, -1;
	mad.lo.s32 	%r18, %r17, %r4, %r10;
	add.s32 	%r19, %r18, -1;
	mul.wide.s32 	%rd7, %r19, 4;
	add.s64 	%rd8, %rd5, %rd7;
	ld.global.f32 	%f1, [%rd8];
	ld.global.f32 	%f2, [%rd6];
	fma.rn.f32 	%f3, %f1, %f2, 0f00000000;
	ld.global.f32 	%f4, [%rd8+4];
	ld.global.f32 	%f5, [%rd6+4];
	fma.rn.f32 	%f6, %f4, %f5, %f3;
	ld.global.f32 	%f7, [%rd8+8];
	ld.global.f32 	%f8, [%rd6+8];
	fma.rn.f32 	%f9, %f7, %f8, %f6;
	add.s32 	%r20, %r18, %r4;
	mul.wide.s32 	%rd9, %r4, 4;
	add.s64 	%rd10, %rd8, %rd9;
	ld.global.f32 	%f10, [%rd10];
	ld.global.f32 	%f11, [%rd6+12];
	fma.rn.f32 	%f12, %f10, %f11, %f9;
	ld.global.f32 	%f13, [%rd10+4];
	ld.global.f32 	%f14, [%rd6+16];
	fma.rn.f32 	%f15, %f13, %f14, %f12;
	ld.global.f32 	%f16, [%rd10+8];
	ld.global.f32 	%f17, [%rd6+20];
	fma.rn.f32 	%f18, %f16, %f17, %f15;
	add.s64 	%rd11, %rd10, %rd9;
	ld.global.f32 	%f19, [%rd11];
	ld.global.f32 	%f20, [%rd6+24];
	fma.rn.f32 	%f21, %f19, %f20, %f18;
	ld.global.f32 	%f22, [%rd11+4];
	ld.global.f32 	%f23, [%rd6+28];
	fma.rn.f32 	%f24, %f22, %f23, %f21;
	ld.global.f32 	%f25, [%rd11+8];
	ld.global.f32 	%f26, [%rd6+32];
	fma.rn.f32 	%f27, %f25, %f26, %f24;
	mul.wide.s32 	%rd12, %r20, 4;
	add.s64 	%rd13, %rd4, %rd12;
	st.global.f32 	[%rd13], %f27;
$L__BB0_2:
	ret;

}


// ===== COMPILED SASS (sm_100) =====

	.target	sm_100

	.elftype	@"ET_EXEC"


//--------------------- .note.nv.tkinfo           --------------------------
	.section	.note.nv.tkinfo,"",@"SHT_NOTE"
	.sectionflags	@"SHF_NOTE_NV_TKINFO"
	.tkinfo
        /*0018*/ 	.word	0x00000002
        /*0030*/ 	.string	""
        /*0030*/ 	.string	"ptxas"
        /*0030*/ 	.string	"Cuda compilation tools, release 13.0, V13.0.88"
        /*0030*/ 	.string	"Build cuda_13.0.r13.0/compiler.36424714_0"
        /*0030*/ 	.string	"-arch sm_100 -m 64 "



//--------------------- .note.nv.cuinfo           --------------------------
	.section	.note.nv.cuinfo,"",@"SHT_NOTE"
	.sectionflags	@"SHF_NOTE_NV_CUINFO"
        /*0018*/ 	.short	0x0002
        /*001a*/ 	.short	0x0064
        /*001c*/ 	.short	0x0082
	.zero		2


//--------------------- .nv.info                  --------------------------
	.section	.nv.info,"",@"SHT_CUDA_INFO"
	.align	4


	//----- nvinfo : EIATTR_REGCOUNT
	.align		4
        /*0000*/ 	.byte	0x04, 0x2f
        /*0002*/ 	.short	(.L_1 - .L_0)
	.align		4
.L_0:
        /*0004*/ 	.word	index@(_Z6conv2dPfS_S_ii)
        /*0008*/ 	.word	0x0000001e


	//----- nvinfo : EIATTR_FRAME_SIZE
	.align		4
.L_1:
        /*000c*/ 	.byte	0x04, 0x11
        /*000e*/ 	.short	(.L_3 - .L_2)
	.align		4
.L_2:
        /*0010*/ 	.word	index@(_Z6conv2dPfS_S_ii)
        /*0014*/ 	.word	0x00000000


	//----- nvinfo : EIATTR_MIN_STACK_SIZE
	.align		4
.L_3:
        /*0018*/ 	.byte	0x04, 0x12
        /*001a*/ 	.short	(.L_5 - .L_4)
	.align		4
.L_4:
        /*001c*/ 	.word	index@(_Z6conv2dPfS_S_ii)
        /*0020*/ 	.word	0x00000000
.L_5:


//--------------------- .nv.compat                --------------------------
	.section	.nv.compat,"",@"SHT_CUDA_COMPAT_INFO"
	.align	4
        /*0000*/ 	.byte	0x02, 0x09, 0x00, 0x00, 0x02, 0x02, 0x01, 0x00, 0x02, 0x05, 0x05, 0x00, 0x03, 0x07, 0x01, 0x01
        /*0010*/ 	.byte	0x02, 0x03, 0x00, 0x00, 0x02, 0x06, 0x01, 0x00, 0x04, 0x0b, 0x08, 0x00, 0x09, 0x00, 0x00, 0x00
        /*0020*/ 	.byte	0x00, 0x00, 0x00, 0x00


//--------------------- .nv.info._Z6conv2dPfS_S_ii --------------------------
	.section	.nv.info._Z6conv2dPfS_S_ii,"",@"SHT_CUDA_INFO"
	.sectionflags	@""
	.align	4


	//----- nvinfo : EIATTR_CUDA_API_VERSION
	.align		4
        /*0000*/ 	.byte	0x04, 0x37
        /*0002*/ 	.short	(.L_7 - .L_6)
.L_6:
        /*0004*/ 	.word	0x00000082


	//----- nvinfo : EIATTR_KPARAM_INFO
	.align		4
.L_7:
        /*0008*/ 	.byte	0x04, 0x17
        /*000a*/ 	.short	(.L_9 - .L_8)
.L_8:
        /*000c*/ 	.word	0x00000000
        /*0010*/ 	.short	0x0004
        /*0012*/ 	.short	0x001c
        /*0014*/ 	.byte	0x00, 0xf0, 0x11, 0x00


	//----- nvinfo : EIATTR_KPARAM_INFO
	.align		4
.L_9:
        /*0018*/ 	.byte	0x04, 0x17
        /*001a*/ 	.short	(.L_11 - .L_10)
.L_10:
        /*001c*/ 	.word	0x00000000
        /*0020*/ 	.short	0x0003
        /*0022*/ 	.short	0x0018
        /*0024*/ 	.byte	0x00, 0xf0, 0x11, 0x00


	//----- nvinfo : EIATTR_KPARAM_INFO
	.align		4
.L_11:
        /*0028*/ 	.byte	0x04, 0x17
        /*002a*/ 	.short	(.L_13 - .L_12)
.L_12:
        /*002c*/ 	.word	0x00000000
        /*0030*/ 	.short	0x0002
        /*0032*/ 	.short	0x0010
        /*0034*/ 	.byte	0x00, 0xf5, 0x21, 0x00


	//----- nvinfo : EIATTR_KPARAM_INFO
	.align		4
.L_13:
        /*0038*/ 	.byte	0x04, 0x17
        /*003a*/ 	.short	(.L_15 - .L_14)
.L_14:
        /*003c*/ 	.word	0x00000000
        /*0040*/ 	.short	0x0001
        /*0042*/ 	.short	0x0008
        /*0044*/ 	.byte	0x00, 0xf5, 0x21, 0x00


	//----- nvinfo : EIATTR_KPARAM_INFO
	.align		4
.L_15:
        /*0048*/ 	.byte	0x04, 0x17
        /*004a*/ 	.short	(.L_17 - .L_16)
.L_16:
        /*004c*/ 	.word	0x00000000
        /*0050*/ 	.short	0x0000
        /*0052*/ 	.short	0x0000
        /*0054*/ 	.byte	0x00, 0xf5, 0x21, 0x00


	//----- nvinfo : EIATTR_SPARSE_MMA_MASK
	.align		4
.L_17:
        /*0058*/ 	.byte	0x03, 0x50
        /*005a*/ 	.short	0x0000


	//----- nvinfo : EIATTR_MAXREG_COUNT
	.align		4
        /*005c*/ 	.byte	0x03, 0x1b
        /*005e*/ 	.short	0x00ff


	//----- nvinfo : EIATTR_MERCURY_ISA_VERSION
	.align		4
        /*0060*/ 	.byte	0x03, 0x5f
        /*0062*/ 	.short	0x0101


	//----- nvinfo : EIATTR_VRC_CTA_INIT_COUNT
	.align		4
        /*0064*/ 	.byte	0x02, 0x4a
	.zero		1
	.zero		1


	//----- nvinfo : EIATTR_EXIT_INSTR_OFFSETS
	.align		4
        /*0068*/ 	.byte	0x04, 0x1c
        /*006a*/ 	.short	(.L_19 - .L_18)


	//   ....[0]....
.L_18:
        /*006c*/ 	.word	0x00000100


	//   ....[1]....
        /*0070*/ 	.word	0x00000390


	//----- nvinfo : EIATTR_CBANK_PARAM_SIZE
	.align		4
.L_19:
        /*0074*/ 	.byte	0x03, 0x19
        /*0076*/ 	.short	0x0020


	//----- nvinfo : EIATTR_PARAM_CBANK
	.align		4
        /*0078*/ 	.byte	0x04, 0x0a
        /*007a*/ 	.short	(.L_21 - .L_20)
	.align		4
.L_20:
        /*007c*/ 	.word	index@(.nv.constant0._Z6conv2dPfS_S_ii)
        /*0080*/ 	.short	0x0380
        /*0082*/ 	.short	0x0020


	//----- nvinfo : EIATTR_SW_WAR
	.align		4
.L_21:
        /*0084*/ 	.byte	0x04, 0x36
        /*0086*/ 	.short	(.L_23 - .L_22)
.L_22:
        /*0088*/ 	.word	0x00000008
.L_23:


//--------------------- .nv.callgraph             --------------------------
	.section	.nv.callgraph,"",@"SHT_CUDA_CALLGRAPH"
	.align	4
	.sectionentsize	8
	.align		4
        /*0000*/ 	.word	0x00000000
	.align		4
        /*0004*/ 	.word	0xffffffff
	.align		4
        /*0008*/ 	.word	0x00000000
	.align		4
        /*000c*/ 	.word	0xfffffffe
	.align		4
        /*0010*/ 	.word	0x00000000
	.align		4
        /*0014*/ 	.word	0xfffffffd
	.align		4
        /*0018*/ 	.word	0x00000000
	.align		4
        /*001c*/ 	.word	0xfffffffc


//--------------------- .text._Z6conv2dPfS_S_ii   --------------------------
	.section	.text._Z6conv2dPfS_S_ii,"ax",@progbits
	.align	128
        .global         _Z6conv2dPfS_S_ii
        .type           _Z6conv2dPfS_S_ii,@function
        .size           _Z6conv2dPfS_S_ii,(.L_x_1 - _Z6conv2dPfS_S_ii)
        .other          _Z6conv2dPfS_S_ii,@"STO_CUDA_ENTRY STV_DEFAULT"
_Z6conv2dPfS_S_ii:
.text._Z6conv2dPfS_S_ii:
[----:B------:R-:W-:Y:S01]  /*0000*/  LDC R1, c[0x0][0x37c] ;  /* 0x0000df00ff017b82 */ /* 0x000fe20000000800 */
[----:B------:R-:W0:Y:S07]  /*0010*/  S2R R0, SR_TID.X ;  /* 0x0000000000007919 */ /* 0x000e2e0000002100 */
[----:B------:R-:W0:Y:S01]  /*0020*/  S2UR UR4, SR_CTAID.X ;  /* 0x00000000000479c3 */ /* 0x000e220000002500 */
[----:B------:R-:W1:Y:S07]  /*0030*/  S2R R5, SR_TID.Y ;  /* 0x0000000000057919 */ /* 0x000e6e0000002200 */
[----:B------:R-:W0:Y:S08]  /*0040*/  LDC R7, c[0x0][0x360] ;  /* 0x0000d800ff077b82 */ /* 0x000e300000000800 */
[----:B------:R-:W2:Y:S08]  /*0050*/  LDC.64 R2, c[0x0][0x398] ;  /* 0x0000e600ff027b82 */ /* 0x000eb00000000a00 */
[----:B------:R-:W1:Y:S08]  /*0060*/  S2UR UR5, SR_CTAID.Y ;  /* 0x00000000000579c3 */ /* 0x000e700000002600 */
[----:B------:R-:W1:Y:S01]  /*0070*/  LDC R4, c[0x0][0x364] ;  /* 0x0000d900ff047b82 */ /* 0x000e620000000800 */
[----:B0-----:R-:W-:Y:S01]  /*0080*/  IMAD R7, R7, UR4, R0 ;  /* 0x0000000407077c24 */ /* 0x001fe2000f8e0200 */
[----:B--2---:R-:W-:-:S02]  /*0090*/  IADD3 R0, PT, PT, R2, -0x1, RZ ;  /* 0xffffffff02007810 */ /* 0x004fc40007ffe0ff */
[----:B------:R-:W-:Y:S02]  /*00a0*/  IADD3 R3, PT, PT, R3, -0x1, RZ ;  /* 0xffffffff03037810 */ /* 0x000fe40007ffe0ff */
[----:B------:R-:W-:-:S04]  /*00b0*/  ISETP.GE.AND P0, PT, R7, R0, PT ;  /* 0x000000000700720c */ /* 0x000fc80003f06270 */
[----:B------:R-:W-:Y:S01]  /*00c0*/  ISETP.LT.OR P0, PT, R7, 0x1, P0 ;  /* 0x000000010700780c */ /* 0x000fe20000701670 */
[----:B-1----:R-:W-:-:S05]  /*00d0*/  IMAD R0, R4, UR5, R5 ;  /* 0x0000000504007c24 */ /* 0x002fca000f8e0205 */
[----:B------:R-:W-:-:S04]  /*00e0*/  ISETP.EQ.OR P0, PT, R0, RZ, P0 ;  /* 0x000000ff0000720c */ /* 0x000fc80000702670 */
[----:B------:R-:W-:-:S13]  /*00f0*/  ISETP.GE.OR P0, PT, R0, R3, P0 ;  /* 0x000000030000720c */ /* 0x000fda0000706670 */
[----:B------:R-:W-:Y:S05]  /*0100*/  @P0 EXIT ;  /* 0x000000000000094d */ /* 0x000fea0003800000 */
[----:B------:R-:W0:Y:S01]  /*0110*/  LDC.64 R18, c[0x0][0x380] ;  /* 0x0000e000ff127b82 */ /* 0x000e220000000a00 */
[----:B------:R-:W-:Y:S01]  /*0120*/  IADD3 R3, PT, PT, R0, -0x1, RZ ;  /* 0xffffffff00037810 */ /* 0x000fe20007ffe0ff */
[----:B------:R-:W1:Y:S04]  /*0130*/  LDCU.64 UR4, c[0x0][0x358] ;  /* 0x00006b00ff0477ac */ /* 0x000e680008000a00 */
[----:B------:R-:W-:Y:S02]  /*0140*/  IMAD R3, R3, R2, R7 ;  /* 0x0000000203037224 */ /* 0x000fe400078e0207 */
[----:B------:R-:W2:Y:S03]  /*0150*/  LDC.64 R4, c[0x0][0x390] ;  /* 0x0000e400ff047b82 */ /* 0x000ea60000000a00 */
[----:B------:R-:W-:-:S05]  /*0160*/  IADD3 R7, PT, PT, R3, -0x1, RZ ;  /* 0xffffffff03077810 */ /* 0x000fca0007ffe0ff */
[----:B0-----:R-:W-:-:S05]  /*0170*/  IMAD.WIDE R18, R7, 0x4, R18 ;  /* 0x0000000407127825 */ /* 0x001fca00078e0212 */
[----:B-1----:R-:W3:Y:S04]  /*0180*/  LDG.E R0, desc[UR4][R18.64] ;  /* 0x0000000412007981 */ /* 0x002ee8000c1e1900 */
[----:B--2---:R-:W3:Y:S01]  /*0190*/  LDG.E R25, desc[UR4][R4.64] ;  /* 0x0000000404197981 */ /* 0x004ee2000c1e1900 */
[----:B------:R-:W-:-:S03]  /*01a0*/  IMAD.WIDE R8, R2, 0x4, R18 ;  /* 0x0000000402087825 */ /* 0x000fc600078e0212 */
[----:B------:R-:W2:Y:S04]  /*01b0*/  LDG.E R24, desc[UR4][R4.64+0x4] ;  /* 0x0000040404187981 */ /* 0x000ea8000c1e1900 */
[----:B------:R-:W2:Y:S04]  /*01c0*/  LDG.E R27, desc[UR4][R18.64+0x4] ;  /* 0x00000404121b7981 */ /* 0x000ea8000c1e1900 */
[----:B------:R-:W4:Y:S04]  /*01d0*/  LDG.E R10, desc[UR4][R18.64+0x8] ;  /* 0x00000804120a7981 */ /* 0x000f28000c1e1900 */
[----:B------:R-:W4:Y:S04]  /*01e0*/  LDG.E R17, desc[UR4][R4.64+0x8] ;  /* 0x0000080404117981 */ /* 0x000f28000c1e1900 */
[----:B------:R-:W5:Y:S04]  /*01f0*/  LDG.E R15, desc[UR4][R4.64+0xc] ;  /* 0x00000c04040f7981 */ /* 0x000f68000c1e1900 */
[----:B------:R-:W5:Y:S01]  /*0200*/  LDG.E R14, desc[UR4][R8.64] ;  /* 0x00000004080e7981 */ /* 0x000f62000c1e1900 */
[----:B------:R-:W-:-:S03]  /*0210*/  IMAD.WIDE R6, R2, 0x4, R8 ;  /* 0x0000000402067825 */ /* 0x000fc600078e0208 */
[----:B------:R-:W5:Y:S04]  /*0220*/  LDG.E R13, desc[UR4][R4.64+0x10] ;  /* 0x00001004040d7981 */ /* 0x000f68000c1e1900 */
[----:B------:R-:W5:Y:S04]  /*0230*/  LDG.E R12, desc[UR4][R8.64+0x4] ;  /* 0x00000404080c7981 */ /* 0x000f68000c1e1900 */
[----:B------:R0:W5:Y:S04]  /*0240*/  LDG.E R11, desc[UR4][R8.64+0x8] ;  /* 0x00000804080b7981 */ /* 0x000168000c1e1900 */
[----:B------:R-:W5:Y:S04]  /*0250*/  LDG.E R22, desc[UR4][R4.64+0x14] ;  /* 0x0000140404167981 */ /* 0x000f68000c1e1900 */
[----:B------:R-:W5:Y:S01]  /*0260*/  LDG.E R21, desc[UR4][R4.64+0x18] ;  /* 0x0000180404157981 */ /* 0x000f62000c1e1900 */
[----:B0-----:R-:W0:Y:S03]  /*0270*/  LDC.64 R8, c[0x0][0x388] ;  /* 0x0000e200ff087b82 */ /* 0x001e260000000a00 */
[----:B------:R-:W5:Y:S04]  /*0280*/  LDG.E R20, desc[UR4][R6.64] ;  /* 0x0000000406147981 */ /* 0x000f68000c1e1900 */
[----:B------:R-:W5:Y:S04]  /*0290*/  LDG.E R19, desc[UR4][R4.64+0x1c] ;  /* 0x00001c0404137981 */ /* 0x000f68000c1e1900 */
[----:B------:R-:W5:Y:S04]  /*02a0*/  LDG.E R18, desc[UR4][R6.64+0x4] ;  /* 0x0000040406127981 */ /* 0x000f68000c1e1900 */
[----:B------:R-:W5:Y:S04]  /*02b0*/  LDG.E R16, desc[UR4][R6.64+0x8] ;  /* 0x0000080406107981 */ /* 0x000f68000c1e1900 */
[----:B------:R-:W5:Y:S01]  /*02c0*/  LDG.E R23, desc[UR4][R4.64+0x20] ;  /* 0x0000200404177981 */ /* 0x000f62000c1e1900 */
[----:B------:R-:W-:-:S05]  /*02d0*/  IADD3 R3, PT, PT, R3, R2, RZ ;  /* 0x0000000203037210 */ /* 0x000fca0007ffe0ff */
[----:B0-----:R-:W-:-:S04]  /*02e0*/  IMAD.WIDE R8, R3, 0x4, R8 ;  /* 0x0000000403087825 */ /* 0x001fc800078e0208 */
[----:B---3--:R-:W-:-:S04]  /*02f0*/  FFMA R0, R0, R25, RZ ;  /* 0x0000001900007223 */ /* 0x008fc800000000ff */
[----:B--2---:R-:W-:-:S04]  /*0300*/  FFMA R27, R27, R24, R0 ;  /* 0x000000181b1b7223 */ /* 0x004fc80000000000 */
[----:B----4-:R-:W-:-:S04]  /*0310*/  FFMA R17, R10, R17, R27 ;  /* 0x000000110a117223 */ /* 0x010fc8000000001b */
[----:B-----5:R-:W-:-:S04]  /*0320*/  FFMA R15, R14, R15, R17 ;  /* 0x0000000f0e0f7223 */ /* 0x020fc80000000011 */
[----:B------:R-:W-:-:S04]  /*0330*/  FFMA R12, R12, R13, R15 ;  /* 0x0000000d0c0c7223 */ /* 0x000fc8000000000f */
[----:B------:R-:W-:-:S04]  /*0340*/  FFMA R11, R11, R22, R12 ;  /* 0x000000160b0b7223 */ /* 0x000fc8000000000c */
[----:B------:R-:W-:-:S04]  /*0350*/  FFMA R11, R20, R21, R11 ;  /* 0x00000015140b7223 */ /* 0x000fc8000000000b */
[----:B------:R-:W-:-:S04]  /*0360*/  FFMA R11, R18, R19, R11 ;  /* 0x00000013120b7223 */ /* 0x000fc8000000000b */
[----:B------:R-:W-:-:S05]  /*0370*/  FFMA R11, R16, R23, R11 ;  /* 0x00000017100b7223 */ /* 0x000fca000000000b */
[----:B------:R-:W-:Y:S01]  /*0380*/  STG.E desc[UR4][R8.64], R11 ;  /* 0x0000000b08007986 */ /* 0x000fe2000c101904 */
[----:B------:R-:W-:Y:S05]  /*0390*/  EXIT ;  /* 0x000000000000794d */ /* 0x000fea0003800000 */
.L_x_0:
[----:B------:R-:W-:-:S00]  /*03a0*/  BRA `(.L_x_0) ;  /* 0xfffffffc00fc7947 */ /* 0x000fc0000383ffff */
[----:B------:R-:W-:-:S00]  /*03b0*/  NOP ;  /* 0x0000000000007918 */ /* 0x000fc00000000000 */
        /* <DEDUP_REMOVED lines=12> */
.L_x_1:


//--------------------- .nv.shared.reserved.0     --------------------------
	.section	.nv.shared.reserved.0,"aw",@nobits
	.weak		__nv_reservedSMEM_offset_0_alias
	.size		__nv_reservedSMEM_offset_0_alias, 0, 64
	.other		__nv_reservedSMEM_offset_0_alias,@"STO_CUDA_RESERVED_SHARED STV_DEFAULT"
__nv_reservedSMEM_offset_0_alias:
	.zero		0
	.zero		64


//--------------------- .nv.constant0._Z6conv2dPfS_S_ii --------------------------
	.section	.nv.constant0._Z6conv2dPfS_S_ii,"a",@progbits
	.sectionflags	@""
	.align	4
.nv.constant0._Z6conv2dPfS_S_ii:
	.zero		928


//--------------------- SYMBOLS --------------------------

	.type		.nv.reservedSmem.offset0,@object
	.size		.nv.reservedSmem.offset0,0x4
